//
// Generated by NVIDIA NVVM Compiler
//
// Compiler Build ID: CL-36424714
// Cuda compilation tools, release 13.0, V13.0.88
// Based on NVVM 20.0.0
//

.version 9.0
.target sm_100
.address_size 64

	// .globl	_Z6K_testPKPfPKfm
.global .align 1 .b8 _ZN34_INTERNAL_ffc2a547_4_k_cu_bff8df794cuda3std3__45__cpo5beginE[1];
.global .align 1 .b8 _ZN34_INTERNAL_ffc2a547_4_k_cu_bff8df794cuda3std3__45__cpo3endE[1];
.global .align 1 .b8 _ZN34_INTERNAL_ffc2a547_4_k_cu_bff8df794cuda3std3__45__cpo6cbeginE[1];
.global .align 1 .b8 _ZN34_INTERNAL_ffc2a547_4_k_cu_bff8df794cuda3std3__45__cpo4cendE[1];
.global .align 1 .b8 _ZN34_INTERNAL_ffc2a547_4_k_cu_bff8df794cuda3std3__45__cpo6rbeginE[1];
.global .align 1 .b8 _ZN34_INTERNAL_ffc2a547_4_k_cu_bff8df794cuda3std3__45__cpo4rendE[1];
.global .align 1 .b8 _ZN34_INTERNAL_ffc2a547_4_k_cu_bff8df794cuda3std3__45__cpo7crbeginE[1];
.global .align 1 .b8 _ZN34_INTERNAL_ffc2a547_4_k_cu_bff8df794cuda3std3__45__cpo5crendE[1];
.global .align 1 .b8 _ZN34_INTERNAL_ffc2a547_4_k_cu_bff8df794cuda3std3__436_GLOBAL__N__ffc2a547_4_k_cu_bff8df796ignoreE[1];
.global .align 1 .b8 _ZN34_INTERNAL_ffc2a547_4_k_cu_bff8df794cuda3std3__419piecewise_constructE[1];
.global .align 1 .b8 _ZN34_INTERNAL_ffc2a547_4_k_cu_bff8df794cuda3std3__48in_placeE[1];
.global .align 1 .b8 _ZN34_INTERNAL_ffc2a547_4_k_cu_bff8df794cuda3std3__420unreachable_sentinelE[1];
.global .align 1 .b8 _ZN34_INTERNAL_ffc2a547_4_k_cu_bff8df794cuda3std6ranges3__45__cpo4swapE[1];
.global .align 1 .b8 _ZN34_INTERNAL_ffc2a547_4_k_cu_bff8df794cuda3std6ranges3__45__cpo9iter_moveE[1];
.global .align 1 .b8 _ZN34_INTERNAL_ffc2a547_4_k_cu_bff8df794cuda3std6ranges3__45__cpo5beginE[1];
.global .align 1 .b8 _ZN34_INTERNAL_ffc2a547_4_k_cu_bff8df794cuda3std6ranges3__45__cpo3endE[1];
.global .align 1 .b8 _ZN34_INTERNAL_ffc2a547_4_k_cu_bff8df794cuda3std6ranges3__45__cpo6cbeginE[1];
.global .align 1 .b8 _ZN34_INTERNAL_ffc2a547_4_k_cu_bff8df794cuda3std6ranges3__45__cpo4cendE[1];
.global .align 1 .b8 _ZN34_INTERNAL_ffc2a547_4_k_cu_bff8df794cuda3std6ranges3__45__cpo7advanceE[1];
.global .align 1 .b8 _ZN34_INTERNAL_ffc2a547_4_k_cu_bff8df794cuda3std6ranges3__45__cpo9iter_swapE[1];
.global .align 1 .b8 _ZN34_INTERNAL_ffc2a547_4_k_cu_bff8df794cuda3std6ranges3__45__cpo4nextE[1];
.global .align 1 .b8 _ZN34_INTERNAL_ffc2a547_4_k_cu_bff8df794cuda3std6ranges3__45__cpo4prevE[1];
.global .align 1 .b8 _ZN34_INTERNAL_ffc2a547_4_k_cu_bff8df794cuda3std6ranges3__45__cpo4dataE[1];
.global .align 1 .b8 _ZN34_INTERNAL_ffc2a547_4_k_cu_bff8df794cuda3std6ranges3__45__cpo5cdataE[1];
.global .align 1 .b8 _ZN34_INTERNAL_ffc2a547_4_k_cu_bff8df794cuda3std6ranges3__45__cpo4sizeE[1];
.global .align 1 .b8 _ZN34_INTERNAL_ffc2a547_4_k_cu_bff8df794cuda3std6ranges3__45__cpo5ssizeE[1];
.global .align 1 .b8 _ZN34_INTERNAL_ffc2a547_4_k_cu_bff8df794cuda3std6ranges3__45__cpo8distanceE[1];
.global .align 1 .b8 _ZN34_INTERNAL_ffc2a547_4_k_cu_bff8df796thrust24THRUST_300001_SM_1000_NS6system6detail10sequential3seqE[1];

.visible .entry _Z6K_testPKPfPKfm(
	.param .u64 .ptr .align 1 _Z6K_testPKPfPKfm_param_0,
	.param .u64 .ptr .align 1 _Z6K_testPKPfPKfm_param_1,
	.param .u64 _Z6K_testPKPfPKfm_param_2
)
{
	.reg .pred 	%p<3>;
	.reg .b32 	%r<7>;
	.reg .b32 	%f<10>;
	.reg .b64 	%rd<14>;

	ld.param.u64 	%rd6, [_Z6K_testPKPfPKfm_param_0];
	ld.param.u64 	%rd7, [_Z6K_testPKPfPKfm_param_2];
	mov.u32 	%r2, %tid.x;
	mov.u32 	%r3, %ctaid.x;
	mov.u32 	%r1, %ntid.x;
	mad.lo.s32 	%r4, %r3, %r1, %r2;
	cvt.u64.u32 	%rd13, %r4;
	setp.le.u64 	%p1, %rd7, %rd13;
	@%p1 bra 	$L__BB0_3;
	cvta.to.global.u64 	%rd2, %rd6;
	mov.u32 	%r5, %nctaid.x;
	mul.lo.s32 	%r6, %r1, %r5;
	cvt.u64.u32 	%rd3, %r6;
$L__BB0_2:
	shl.b64 	%rd8, %rd13, 3;
	add.s64 	%rd9, %rd2, %rd8;
	ld.global.v2.f32 	{%f1, %f2}, [%rd9];
	ld.global.v2.f32 	{%f3, %f4}, [%rd9+8];
	mul.f32 	%f5, %f1, %f3;
	mul.f32 	%f6, %f2, %f4;
	sub.f32 	%f7, %f5, %f6;
	mul.f32 	%f8, %f1, %f4;
	fma.rn.f32 	%f9, %f2, %f3, %f8;
	ld.global.u64 	%rd10, [%rd2+16];
	cvta.to.global.u64 	%rd11, %rd10;
	add.s64 	%rd12, %rd11, %rd8;
	st.global.v2.f32 	[%rd12], {%f7, %f9};
	add.s64 	%rd13, %rd13, %rd3;
	setp.lt.u64 	%p2, %rd13, %rd7;
	@%p2 bra 	$L__BB0_2;
$L__BB0_3:
	ret;

}


// ===== COMPILED SASS (sm_100) =====

	.target	sm_100

	.elftype	@"ET_EXEC"


//--------------------- .note.nv.tkinfo           --------------------------
	.section	.note.nv.tkinfo,"",@"SHT_NOTE"
	.sectionflags	@"SHF_NOTE_NV_TKINFO"
	.tkinfo
        /*0018*/ 	.word	0x00000002
        /*0030*/ 	.string	""
        /*0030*/ 	.string	"ptxas"
        /*0030*/ 	.string	"Cuda compilation tools, release 13.0, V13.0.88"
        /*0030*/ 	.string	"Build cuda_13.0.r13.0/compiler.36424714_0"
        /*0030*/ 	.string	"-arch sm_100 -m 64 "



//--------------------- .note.nv.cuinfo           --------------------------
	.section	.note.nv.cuinfo,"",@"SHT_NOTE"
	.sectionflags	@"SHF_NOTE_NV_CUINFO"
        /*0018*/ 	.short	0x0002
        /*001a*/ 	.short	0x0064
        /*001c*/ 	.short	0x0082
	.zero		2


//--------------------- .nv.info                  --------------------------
	.section	.nv.info,"",@"SHT_CUDA_INFO"
	.align	4


	//----- nvinfo : EIATTR_REGCOUNT
	.align		4
        /*0000*/ 	.byte	0x04, 0x2f
        /*0002*/ 	.short	(.L_29 - .L_28)
	.align		4
.L_28:
        /*0004*/ 	.word	index@(_Z6K_testPKPfPKfm)
        /*0008*/ 	.word	0x00000014


	//----- nvinfo : EIATTR_FRAME_SIZE
	.align		4
.L_29:
        /*000c*/ 	.byte	0x04, 0x11
        /*000e*/ 	.short	(.L_31 - .L_30)
	.align		4
.L_30:
        /*0010*/ 	.word	index@(_Z6K_testPKPfPKfm)
        /*0014*/ 	.word	0x00000000


	//----- nvinfo : EIATTR_MIN_STACK_SIZE
	.align		4
.L_31:
        /*0018*/ 	.byte	0x04, 0x12
        /*001a*/ 	.short	(.L_33 - .L_32)
	.align		4
.L_32:
        /*001c*/ 	.word	index@(_Z6K_testPKPfPKfm)
        /*0020*/ 	.word	0x00000000
.L_33:


//--------------------- .nv.compat                --------------------------
	.section	.nv.compat,"",@"SHT_CUDA_COMPAT_INFO"
	.align	4
        /*0000*/ 	.byte	0x02, 0x09, 0x00, 0x00, 0x02, 0x02, 0x01, 0x00, 0x02, 0x05, 0x05, 0x00, 0x03, 0x07, 0x01, 0x01
        /*0010*/ 	.byte	0x02, 0x03, 0x00, 0x00, 0x02, 0x06, 0x01, 0x00, 0x04, 0x0b, 0x08, 0x00, 0x09, 0x00, 0x00, 0x00
        /*0020*/ 	.byte	0x00, 0x00, 0x00, 0x00


//--------------------- .nv.info._Z6K_testPKPfPKfm --------------------------
	.section	.nv.info._Z6K_testPKPfPKfm,"",@"SHT_CUDA_INFO"
	.sectionflags	@""
	.align	4


	//----- nvinfo : EIATTR_CUDA_API_VERSION
	.align		4
        /*0000*/ 	.byte	0x04, 0x37
        /*0002*/ 	.short	(.L_35 - .L_34)
.L_34:
        /*0004*/ 	.word	0x00000082


	//----- nvinfo : EIATTR_KPARAM_INFO
	.align		4
.L_35:
        /*0008*/ 	.byte	0x04, 0x17
        /*000a*/ 	.short	(.L_37 - .L_36)
.L_36:
        /*000c*/ 	.word	0x00000000
        /*0010*/ 	.short	0x0002
        /*0012*/ 	.short	0x0010
        /*0014*/ 	.byte	0x00, 0xf0, 0x21, 0x00


	//----- nvinfo : EIATTR_KPARAM_INFO
	.align		4
.L_37:
        /*0018*/ 	.byte	0x04, 0x17
        /*001a*/ 	.short	(.L_39 - .L_38)
.L_38:
        /*001c*/ 	.word	0x00000000
        /*0020*/ 	.short	0x0001
        /*0022*/ 	.short	0x0008
        /*0024*/ 	.byte	0x00, 0xf5, 0x21, 0x00


	//----- nvinfo : EIATTR_KPARAM_INFO
	.align		4
.L_39:
        /*0028*/ 	.byte	0x04, 0x17
        /*002a*/ 	.short	(.L_41 - .L_40)
.L_40:
        /*002c*/ 	.word	0x00000000
        /*0030*/ 	.short	0x0000
        /*0032*/ 	.short	0x0000
        /*0034*/ 	.byte	0x00, 0xf5, 0x21, 0x00


	//----- nvinfo : EIATTR_SPARSE_MMA_MASK
	.align		4
.L_41:
        /*0038*/ 	.byte	0x03, 0x50
        /*003a*/ 	.short	0x0000


	//----- nvinfo : EIATTR_MAXREG_COUNT
	.align		4
        /*003c*/ 	.byte	0x03, 0x1b
        /*003e*/ 	.short	0x00ff


	//----- nvinfo : EIATTR_MERCURY_ISA_VERSION
	.align		4
        /*0040*/ 	.byte	0x03, 0x5f
        /*0042*/ 	.short	0x0101


	//----- nvinfo : EIATTR_VRC_CTA_INIT_COUNT
	.align		4
        /*0044*/ 	.byte	0x02, 0x4a
	.zero		1
	.zero		1


	//----- nvinfo : EIATTR_EXIT_INSTR_OFFSETS
	.align		4
        /*0048*/ 	.byte	0x04, 0x1c
        /*004a*/ 	.short	(.L_43 - .L_42)


	//   ....[0]....
.L_42:
        /*004c*/ 	.word	0x00000080


	//   ....[1]....
        /*0050*/ 	.word	0x00000230


	//----- nvinfo : EIATTR_CRS_STACK_SIZE
	.align		4
.L_43:
        /*0054*/ 	.byte	0x04, 0x1e
        /*0056*/ 	.short	(.L_45 - .L_44)
.L_44:
        /*0058*/ 	.word	0x00000000


	//----- nvinfo : EIATTR_CBANK_PARAM_SIZE
	.align		4
.L_45:
        /*005c*/ 	.byte	0x03, 0x19
        /*005e*/ 	.short	0x0018


	//----- nvinfo : EIATTR_PARAM_CBANK
	.align		4
        /*0060*/ 	.byte	0x04, 0x0a
        /*0062*/ 	.short	(.L_47 - .L_46)
	.align		4
.L_46:
        /*0064*/ 	.word	index@(.nv.constant0._Z6K_testPKPfPKfm)
        /*0068*/ 	.short	0x0380
        /*006a*/ 	.short	0x0018


	//----- nvinfo : EIATTR_SW_WAR
	.align		4
.L_47:
        /*006c*/ 	.byte	0x04, 0x36
        /*006e*/ 	.short	(.L_49 - .L_48)
.L_48:
        /*0070*/ 	.word	0x00000008
.L_49:


//--------------------- .nv.callgraph             --------------------------
	.section	.nv.callgraph,"",@"SHT_CUDA_CALLGRAPH"
	.align	4
	.sectionentsize	8
	.align		4
        /*0000*/ 	.word	0x00000000
	.align		4
        /*0004*/ 	.word	0xffffffff
	.align		4
        /*0008*/ 	.word	0x00000000
	.align		4
        /*000c*/ 	.word	0xfffffffe
	.align		4
        /*0010*/ 	.word	0x00000000
	.align		4
        /*0014*/ 	.word	0xfffffffd
	.align		4
        /*0018*/ 	.word	0x00000000
	.align		4
        /*001c*/ 	.word	0xfffffffc


//--------------------- .nv.constant4             --------------------------
	.section	.nv.constant4,"a",@progbits
	.align	8
	.align		8
.nv.constant4:
        /*0000*/ 	.dword	_ZN34_INTERNAL_ffc2a547_4_k_cu_bff8df794cuda3std3__45__cpo5beginE
	.align		8
        /*0008*/ 	.dword	_ZN34_INTERNAL_ffc2a547_4_k_cu_bff8df794cuda3std3__45__cpo3endE
	.align		8
        /*0010*/ 	.dword	_ZN34_INTERNAL_ffc2a547_4_k_cu_bff8df794cuda3std3__45__cpo6cbeginE
	.align		8
        /*0018*/ 	.dword	_ZN34_INTERNAL_ffc2a547_4_k_cu_bff8df794cuda3std3__45__cpo4cendE
	.align		8
        /*0020*/ 	.dword	_ZN34_INTERNAL_ffc2a547_4_k_cu_bff8df794cuda3std3__45__cpo6rbeginE
	.align		8
        /*0028*/ 	.dword	_ZN34_INTERNAL_ffc2a547_4_k_cu_bff8df794cuda3std3__45__cpo4rendE
	.align		8
        /*0030*/ 	.dword	_ZN34_INTERNAL_ffc2a547_4_k_cu_bff8df794cuda3std3__45__cpo7crbeginE
	.align		8
        /*0038*/ 	.dword	_ZN34_INTERNAL_ffc2a547_4_k_cu_bff8df794cuda3std3__45__cpo5crendE
	.align		8
        /*0040*/ 	.dword	_ZN34_INTERNAL_ffc2a547_4_k_cu_bff8df794cuda3std3__436_GLOBAL__N__ffc2a547_4_k_cu_bff8df796ignoreE
	.align		8
        /*0048*/ 	.dword	_ZN34_INTERNAL_ffc2a547_4_k_cu_bff8df794cuda3std3__419piecewise_constructE
	.align		8
        /*0050*/ 	.dword	_ZN34_INTERNAL_ffc2a547_4_k_cu_bff8df794cuda3std3__48in_placeE
	.align		8
        /*0058*/ 	.dword	_ZN34_INTERNAL_ffc2a547_4_k_cu_bff8df794cuda3std3__420unreachable_sentinelE
	.align		8
        /*0060*/ 	.dword	_ZN34_INTERNAL_ffc2a547_4_k_cu_bff8df794cuda3std6ranges3__45__cpo4swapE
	.align		8
        /*0068*/ 	.dword	_ZN34_INTERNAL_ffc2a547_4_k_cu_bff8df794cuda3std6ranges3__45__cpo9iter_moveE
	.align		8
        /*0070*/ 	.dword	_ZN34_INTERNAL_ffc2a547_4_k_cu_bff8df794cuda3std6ranges3__45__cpo5beginE
	.align		8
        /*0078*/ 	.dword	_ZN34_INTERNAL_ffc2a547_4_k_cu_bff8df794cuda3std6ranges3__45__cpo3endE
	.align		8
        /*0080*/ 	.dword	_ZN34_INTERNAL_ffc2a547_4_k_cu_bff8df794cuda3std6ranges3__45__cpo6cbeginE
	.align		8
        /*0088*/ 	.dword	_ZN34_INTERNAL_ffc2a547_4_k_cu_bff8df794cuda3std6ranges3__45__cpo4cendE
	.align		8
        /*0090*/ 	.dword	_ZN34_INTERNAL_ffc2a547_4_k_cu_bff8df794cuda3std6ranges3__45__cpo7advanceE
	.align		8
        /*0098*/ 	.dword	_ZN34_INTERNAL_ffc2a547_4_k_cu_bff8df794cuda3std6ranges3__45__cpo9iter_swapE
	.align		8
        /*00a0*/ 	.dword	_ZN34_INTERNAL_ffc2a547_4_k_cu_bff8df794cuda3std6ranges3__45__cpo4nextE
	.align		8
        /*00a8*/ 	.dword	_ZN34_INTERNAL_ffc2a547_4_k_cu_bff8df794cuda3std6ranges3__45__cpo4prevE
	.align		8
        /*00b0*/ 	.dword	_ZN34_INTERNAL_ffc2a547_4_k_cu_bff8df794cuda3std6ranges3__45__cpo4dataE
	.align		8
        /*00b8*/ 	.dword	_ZN34_INTERNAL_ffc2a547_4_k_cu_bff8df794cuda3std6ranges3__45__cpo5cdataE
	.align		8
        /*00c0*/ 	.dword	_ZN34_INTERNAL_ffc2a547_4_k_cu_bff8df794cuda3std6ranges3__45__cpo4sizeE
	.align		8
        /*00c8*/ 	.dword	_ZN34_INTERNAL_ffc2a547_4_k_cu_bff8df794cuda3std6ranges3__45__cpo5ssizeE
	.align		8
        /*00d0*/ 	.dword	_ZN34_INTERNAL_ffc2a547_4_k_cu_bff8df794cuda3std6ranges3__45__cpo8distanceE
	.align		8
        /*00d8*/ 	.dword	_ZN34_INTERNAL_ffc2a547_4_k_cu_bff8df796thrust24THRUST_300001_SM_1000_NS6system6detail10sequential3seqE


//--------------------- .text._Z6K_testPKPfPKfm   --------------------------
	.section	.text._Z6K_testPKPfPKfm,"ax",@progbits
	.align	128
        .global         _Z6K_testPKPfPKfm
        .type           _Z6K_testPKPfPKfm,@function
        .size           _Z6K_testPKPfPKfm,(.L_x_2 - _Z6K_testPKPfPKfm)
        .other          _Z6K_testPKPfPKfm,@"STO_CUDA_ENTRY STV_DEFAULT"
_Z6K_testPKPfPKfm:
.text._Z6K_testPKPfPKfm:
[----:B------:R-:W-:Y:S01]  /*0000*/  LDC R1, c[0x0][0x37c] ;  /* 0x0000df00ff017b82 */ /* 0x000fe20000000800 */
[----:B------:R-:W0:Y:S07]  /*0010*/  S2R R0, SR_TID.X ;  /* 0x0000000000007919 */ /* 0x000e2e0000002100 */
[----:B------:R-:W0:Y:S01]  /*0020*/  S2UR UR4, SR_CTAID.X ;  /* 0x00000000000479c3 */ /* 0x000e220000002500 */
[----:B------:R-:W1:Y:S07]  /*0030*/  LDCU.64 UR8, c[0x0][0x390] ;  /* 0x00007200ff0877ac */ /* 0x000e6e0008000a00 */
[----:B------:R-:W0:Y:S02]  /*0040*/  LDC R5, c[0x0][0x360] ;  /* 0x0000d800ff057b82 */ /* 0x000e240000000800 */
[----:B0-----:R-:W-:-:S05]  /*0050*/  IMAD R0, R5, UR4, R0 ;  /* 0x0000000405007c24 */ /* 0x001fca000f8e0200 */
[----:B-1----:R-:W-:-:S04]  /*0060*/  ISETP.GE.U32.AND P0, PT, R0, UR8, PT ;  /* 0x0000000800007c0c */ /* 0x002fc8000bf06070 */
[----:B------:R-:W-:-:S13]  /*0070*/  ISETP.GE.U32.AND.EX P0, PT, RZ, UR9, PT, P0 ;  /* 0x00000009ff007c0c */ /* 0x000fda000bf06100 */
[----:B------:R-:W-:Y:S05]  /*0080*/  @P0 EXIT ;  /* 0x000000000000094d */ /* 0x000fea0003800000 */
[----:B------:R-:W0:Y:S01]  /*0090*/  LDC.64 R2, c[0x0][0x380] ;  /* 0x0000e000ff027b82 */ /* 0x000e220000000a00 */
[----:B------:R-:W1:Y:S01]  /*00a0*/  LDCU UR4, c[0x0][0x370] ;  /* 0x00006e00ff0477ac */ /* 0x000e620008000800 */
[----:B------:R-:W-:Y:S02]  /*00b0*/  IMAD.MOV.U32 R17, RZ, RZ, R0 ;  /* 0x000000ffff117224 */ /* 0x000fe400078e0000 */
[----:B------:R-:W-:Y:S01]  /*00c0*/  IMAD.MOV.U32 R14, RZ, RZ, RZ ;  /* 0x000000ffff0e7224 */ /* 0x000fe200078e00ff */
[----:B------:R-:W2:Y:S01]  /*00d0*/  LDCU.64 UR6, c[0x0][0x358] ;  /* 0x00006b00ff0677ac */ /* 0x000ea20008000a00 */
[----:B------:R-:W3:Y:S01]  /*00e0*/  LDCU.64 UR10, c[0x0][0x380] ;  /* 0x00007000ff0a77ac */ /* 0x000ee20008000a00 */
[----:B-1----:R-:W-:-:S07]  /*00f0*/  IMAD R0, R5, UR4, RZ ;  /* 0x0000000405007c24 */ /* 0x002fce000f8e02ff */
.L_x_0:
[C---:B------:R-:W-:Y:S01]  /*0100*/  SHF.L.U32 R13, R17.reuse, 0x3, RZ ;  /* 0x00000003110d7819 */ /* 0x040fe200000006ff */
[----:B0-2---:R-:W2:Y:S01]  /*0110*/  LDG.E.64 R6, desc[UR6][R2.64+0x10] ;  /* 0x0000100602067981 */ /* 0x005ea2000c1e1b00 */
[----:B------:R-:W-:Y:S02]  /*0120*/  SHF.L.U64.HI R15, R17, 0x3, R14 ;  /* 0x00000003110f7819 */ /* 0x000fe4000001020e */
[----:B---3--:R-:W-:-:S04]  /*0130*/  IADD3 R4, P0, PT, R13, UR10, RZ ;  /* 0x0000000a0d047c10 */ /* 0x008fc8000ff1e0ff */
[----:B------:R-:W-:-:S05]  /*0140*/  IADD3.X R5, PT, PT, R15, UR11, RZ, P0, !PT ;  /* 0x0000000b0f057c10 */ /* 0x000fca00087fe4ff */
[----:B------:R-:W3:Y:S04]  /*0150*/  LDG.E.64 R8, desc[UR6][R4.64] ;  /* 0x0000000604087981 */ /* 0x000ee8000c1e1b00 */
[----:B------:R-:W3:Y:S01]  /*0160*/  LDG.E.64 R10, desc[UR6][R4.64+0x8] ;  /* 0x00000806040a7981 */ /* 0x000ee2000c1e1b00 */
[----:B--2---:R-:W-:-:S05]  /*0170*/  IADD3 R6, P0, PT, R6, R13, RZ ;  /* 0x0000000d06067210 */ /* 0x004fca0007f1e0ff */
[----:B------:R-:W-:Y:S01]  /*0180*/  IMAD.X R7, R7, 0x1, R15, P0 ;  /* 0x0000000107077824 */ /* 0x000fe200000e060f */
[----:B------:R-:W-:Y:S01]  /*0190*/  IADD3 R17, P0, PT, R0, R17, RZ ;  /* 0x0000001100117210 */ /* 0x000fe20007f1e0ff */
[-C--:B---3--:R-:W-:Y:S01]  /*01a0*/  FMUL R13, R9, R11.reuse ;  /* 0x0000000b090d7220 */ /* 0x088fe20000400000 */
[----:B------:R-:W-:-:S03]  /*01b0*/  FMUL R12, R8, R11 ;  /* 0x0000000b080c7220 */ /* 0x000fc60000400000 */
[-C--:B------:R-:W-:Y:S01]  /*01c0*/  FFMA R8, R8, R10.reuse, -R13 ;  /* 0x0000000a08087223 */ /* 0x080fe2000000080d */
[----:B------:R-:W-:Y:S01]  /*01d0*/  FFMA R9, R9, R10, R12 ;  /* 0x0000000a09097223 */ /* 0x000fe2000000000c */
[----:B------:R-:W-:Y:S02]  /*01e0*/  IADD3.X R14, PT, PT, RZ, R14, RZ, P0, !PT ;  /* 0x0000000eff0e7210 */ /* 0x000fe400007fe4ff */
[----:B------:R-:W-:Y:S02]  /*01f0*/  ISETP.GE.U32.AND P0, PT, R17, UR8, PT ;  /* 0x0000000811007c0c */ /* 0x000fe4000bf06070 */
[----:B------:R1:W-:Y:S02]  /*0200*/  STG.E.64 desc[UR6][R6.64], R8 ;  /* 0x0000000806007986 */ /* 0x0003e4000c101b06 */
[----:B------:R-:W-:-:S13]  /*0210*/  ISETP.GE.U32.AND.EX P0, PT, R14, UR9, PT, P0 ;  /* 0x000000090e007c0c */ /* 0x000fda000bf06100 */
[----:B-1----:R-:W-:Y:S05]  /*0220*/  @!P0 BRA `(.L_x_0) ;  /* 0xfffffffc00b48947 */ /* 0x002fea000383ffff */
[----:B------:R-:W-:Y:S05]  /*0230*/  EXIT ;  /* 0x000000000000794d */ /* 0x000fea0003800000 */
.L_x_1:
[----:B------:R-:W-:-:S00]  /*0240*/  BRA `(.L_x_1) ;  /* 0xfffffffc00fc7947 */ /* 0x000fc0000383ffff */
[----:B------:R-:W-:-:S00]  /*0250*/  NOP ;  /* 0x0000000000007918 */ /* 0x000fc00000000000 */
        /* <DEDUP_REMOVED lines=10> */
.L_x_2:


//--------------------- .nv.shared.reserved.0     --------------------------
	.section	.nv.shared.reserved.0,"aw",@nobits
	.weak		__nv_reservedSMEM_offset_0_alias
	.size		__nv_reservedSMEM_offset_0_alias, 0, 64
	.other		__nv_reservedSMEM_offset_0_alias,@"STO_CUDA_RESERVED_SHARED STV_DEFAULT"
__nv_reservedSMEM_offset_0_alias:
	.zero		0
	.zero		64


//--------------------- .nv.global                --------------------------
	.section	.nv.global,"aw",@nobits
.nv.global:
	.type		_ZN34_INTERNAL_ffc2a547_4_k_cu_bff8df794cuda3std3__48in_placeE,@object
	.size		_ZN34_INTERNAL_ffc2a547_4_k_cu_bff8df794cuda3std3__48in_placeE,(_ZN34_INTERNAL_ffc2a547_4_k_cu_bff8df794cuda3std6ranges3__45__cpo8distanceE - _ZN34_INTERNAL_ffc2a547_4_k_cu_bff8df794cuda3std3__48in_placeE)
_ZN34_INTERNAL_ffc2a547_4_k_cu_bff8df794cuda3std3__48in_placeE:
	.zero		1
	.type		_ZN34_INTERNAL_ffc2a547_4_k_cu_bff8df794cuda3std6ranges3__45__cpo8distanceE,@object
	.size		_ZN34_INTERNAL_ffc2a547_4_k_cu_bff8df794cuda3std6ranges3__45__cpo8distanceE,(_ZN34_INTERNAL_ffc2a547_4_k_cu_bff8df794cuda3std3__45__cpo6cbeginE - _ZN34_INTERNAL_ffc2a547_4_k_cu_bff8df794cuda3std6ranges3__45__cpo8distanceE)
_ZN34_INTERNAL_ffc2a547_4_k_cu_bff8df794cuda3std6ranges3__45__cpo8distanceE:
	.zero		1
	.type		_ZN34_INTERNAL_ffc2a547_4_k_cu_bff8df794cuda3std3__45__cpo6cbeginE,@object
	.size		_ZN34_INTERNAL_ffc2a547_4_k_cu_bff8df794cuda3std3__45__cpo6cbeginE,(_ZN34_INTERNAL_ffc2a547_4_k_cu_bff8df794cuda3std6ranges3__45__cpo7advanceE - _ZN34_INTERNAL_ffc2a547_4_k_cu_bff8df794cuda3std3__45__cpo6cbeginE)
_ZN34_INTERNAL_ffc2a547_4_k_cu_bff8df794cuda3std3__45__cpo6cbeginE:
	.zero		1
	.type		_ZN34_INTERNAL_ffc2a547_4_k_cu_bff8df794cuda3std6ranges3__45__cpo7advanceE,@object
	.size		_ZN34_INTERNAL_ffc2a547_4_k_cu_bff8df794cuda3std6ranges3__45__cpo7advanceE,(_ZN34_INTERNAL_ffc2a547_4_k_cu_bff8df794cuda3std3__45__cpo7crbeginE - _ZN34_INTERNAL_ffc2a547_4_k_cu_bff8df794cuda3std6ranges3__45__cpo7advanceE)
_ZN34_INTERNAL_ffc2a547_4_k_cu_bff8df794cuda3std6ranges3__45__cpo7advanceE:
	.zero		1
	.type		_ZN34_INTERNAL_ffc2a547_4_k_cu_bff8df794cuda3std3__45__cpo7crbeginE,@object
	.size		_ZN34_INTERNAL_ffc2a547_4_k_cu_bff8df794cuda3std3__45__cpo7crbeginE,(_ZN34_INTERNAL_ffc2a547_4_k_cu_bff8df794cuda3std6ranges3__45__cpo4dataE - _ZN34_INTERNAL_ffc2a547_4_k_cu_bff8df794cuda3std3__45__cpo7crbeginE)
_ZN34_INTERNAL_ffc2a547_4_k_cu_bff8df794cuda3std3__45__cpo7crbeginE:
	.zero		1
	.type		_ZN34_INTERNAL_ffc2a547_4_k_cu_bff8df794cuda3std6ranges3__45__cpo4dataE,@object
	.size		_ZN34_INTERNAL_ffc2a547_4_k_cu_bff8df794cuda3std6ranges3__45__cpo4dataE,(_ZN34_INTERNAL_ffc2a547_4_k_cu_bff8df794cuda3std6ranges3__45__cpo5beginE - _ZN34_INTERNAL_ffc2a547_4_k_cu_bff8df794cuda3std6ranges3__45__cpo4dataE)
_ZN34_INTERNAL_ffc2a547_4_k_cu_bff8df794cuda3std6ranges3__45__cpo4dataE:
	.zero		1
	.type		_ZN34_INTERNAL_ffc2a547_4_k_cu_bff8df794cuda3std6ranges3__45__cpo5beginE,@object
	.size		_ZN34_INTERNAL_ffc2a547_4_k_cu_bff8df794cuda3std6ranges3__45__cpo5beginE,(_ZN34_INTERNAL_ffc2a547_4_k_cu_bff8df794cuda3std3__436_GLOBAL__N__ffc2a547_4_k_cu_bff8df796ignoreE - _ZN34_INTERNAL_ffc2a547_4_k_cu_bff8df794cuda3std6ranges3__45__cpo5beginE)
_ZN34_INTERNAL_ffc2a547_4_k_cu_bff8df794cuda3std6ranges3__45__cpo5beginE:
	.zero		1
	.type		_ZN34_INTERNAL_ffc2a547_4_k_cu_bff8df794cuda3std3__436_GLOBAL__N__ffc2a547_4_k_cu_bff8df796ignoreE,@object
	.size		_ZN34_INTERNAL_ffc2a547_4_k_cu_bff8df794cuda3std3__436_GLOBAL__N__ffc2a547_4_k_cu_bff8df796ignoreE,(_ZN34_INTERNAL_ffc2a547_4_k_cu_bff8df794cuda3std6ranges3__45__cpo4sizeE - _ZN34_INTERNAL_ffc2a547_4_k_cu_bff8df794cuda3std3__436_GLOBAL__N__ffc2a547_4_k_cu_bff8df796ignoreE)
_ZN34_INTERNAL_ffc2a547_4_k_cu_bff8df794cuda3std3__436_GLOBAL__N__ffc2a547_4_k_cu_bff8df796ignoreE:
	.zero		1
	.type		_ZN34_INTERNAL_ffc2a547_4_k_cu_bff8df794cuda3std6ranges3__45__cpo4sizeE,@object
	.size		_ZN34_INTERNAL_ffc2a547_4_k_cu_bff8df794cuda3std6ranges3__45__cpo4sizeE,(_ZN34_INTERNAL_ffc2a547_4_k_cu_bff8df794cuda3std3__45__cpo5beginE - _ZN34_INTERNAL_ffc2a547_4_k_cu_bff8df794cuda3std6ranges3__45__cpo4sizeE)
_ZN34_INTERNAL_ffc2a547_4_k_cu_bff8df794cuda3std6ranges3__45__cpo4sizeE:
	.zero		1
	.type		_ZN34_INTERNAL_ffc2a547_4_k_cu_bff8df794cuda3std3__45__cpo5beginE,@object
	.size		_ZN34_INTERNAL_ffc2a547_4_k_cu_bff8df794cuda3std3__45__cpo5beginE,(_ZN34_INTERNAL_ffc2a547_4_k_cu_bff8df794cuda3std6ranges3__45__cpo6cbeginE - _ZN34_INTERNAL_ffc2a547_4_k_cu_bff8df794cuda3std3__45__cpo5beginE)
_ZN34_INTERNAL_ffc2a547_4_k_cu_bff8df794cuda3std3__45__cpo5beginE:
	.zero		1
	.type		_ZN34_INTERNAL_ffc2a547_4_k_cu_bff8df794cuda3std6ranges3__45__cpo6cbeginE,@object
	.size		_ZN34_INTERNAL_ffc2a547_4_k_cu_bff8df794cuda3std6ranges3__45__cpo6cbeginE,(_ZN34_INTERNAL_ffc2a547_4_k_cu_bff8df794cuda3std3__45__cpo6rbeginE - _ZN34_INTERNAL_ffc2a547_4_k_cu_bff8df794cuda3std6ranges3__45__cpo6cbeginE)
_ZN34_INTERNAL_ffc2a547_4_k_cu_bff8df794cuda3std6ranges3__45__cpo6cbeginE:
	.zero		1
	.type		_ZN34_INTERNAL_ffc2a547_4_k_cu_bff8df794cuda3std3__45__cpo6rbeginE,@object
	.size		_ZN34_INTERNAL_ffc2a547_4_k_cu_bff8df794cuda3std3__45__cpo6rbeginE,(_ZN34_INTERNAL_ffc2a547_4_k_cu_bff8df794cuda3std6ranges3__45__cpo4nextE - _ZN34_INTERNAL_ffc2a547_4_k_cu_bff8df794cuda3std3__45__cpo6rbeginE)
_ZN34_INTERNAL_ffc2a547_4_k_cu_bff8df794cuda3std3__45__cpo6rbeginE:
	.zero		1
	.type		_ZN34_INTERNAL_ffc2a547_4_k_cu_bff8df794cuda3std6ranges3__45__cpo4nextE,@object
	.size		_ZN34_INTERNAL_ffc2a547_4_k_cu_bff8df794cuda3std6ranges3__45__cpo4nextE,(_ZN34_INTERNAL_ffc2a547_4_k_cu_bff8df794cuda3std6ranges3__45__cpo4swapE - _ZN34_INTERNAL_ffc2a547_4_k_cu_bff8df794cuda3std6ranges3__45__cpo4nextE)
_ZN34_INTERNAL_ffc2a547_4_k_cu_bff8df794cuda3std6ranges3__45__cpo4nextE:
	.zero		1
	.type		_ZN34_INTERNAL_ffc2a547_4_k_cu_bff8df794cuda3std6ranges3__45__cpo4swapE,@object
	.size		_ZN34_INTERNAL_ffc2a547_4_k_cu_bff8df794cuda3std6ranges3__45__cpo4swapE,(_ZN34_INTERNAL_ffc2a547_4_k_cu_bff8df794cuda3std3__420unreachable_sentinelE - _ZN34_INTERNAL_ffc2a547_4_k_cu_bff8df794cuda3std6ranges3__45__cpo4swapE)
_ZN34_INTERNAL_ffc2a547_4_k_cu_bff8df794cuda3std6ranges3__45__cpo4swapE:
	.zero		1
	.type		_ZN34_INTERNAL_ffc2a547_4_k_cu_bff8df794cuda3std3__420unreachable_sentinelE,@object
	.size		_ZN34_INTERNAL_ffc2a547_4_k_cu_bff8df794cuda3std3__420unreachable_sentinelE,(_ZN34_INTERNAL_ffc2a547_4_k_cu_bff8df796thrust24THRUST_300001_SM_1000_NS6system6detail10sequential3seqE - _ZN34_INTERNAL_ffc2a547_4_k_cu_bff8df794cuda3std3__420unreachable_sentinelE)
_ZN34_INTERNAL_ffc2a547_4_k_cu_bff8df794cuda3std3__420unreachable_sentinelE:
	.zero		1
	.type		_ZN34_INTERNAL_ffc2a547_4_k_cu_bff8df796thrust24THRUST_300001_SM_1000_NS6system6detail10sequential3seqE,@object
	.size		_ZN34_INTERNAL_ffc2a547_4_k_cu_bff8df796thrust24THRUST_300001_SM_1000_NS6system6detail10sequential3seqE,(_ZN34_INTERNAL_ffc2a547_4_k_cu_bff8df794cuda3std3__45__cpo4cendE - _ZN34_INTERNAL_ffc2a547_4_k_cu_bff8df796thrust24THRUST_300001_SM_1000_NS6system6detail10sequential3seqE)
_ZN34_INTERNAL_ffc2a547_4_k_cu_bff8df796thrust24THRUST_300001_SM_1000_NS6system6detail10sequential3seqE:
	.zero		1
	.type		_ZN34_INTERNAL_ffc2a547_4_k_cu_bff8df794cuda3std3__45__cpo4cendE,@object
	.size		_ZN34_INTERNAL_ffc2a547_4_k_cu_bff8df794cuda3std3__45__cpo4cendE,(_ZN34_INTERNAL_ffc2a547_4_k_cu_bff8df794cuda3std6ranges3__45__cpo9iter_swapE - _ZN34_INTERNAL_ffc2a547_4_k_cu_bff8df794cuda3std3__45__cpo4cendE)
_ZN34_INTERNAL_ffc2a547_4_k_cu_bff8df794cuda3std3__45__cpo4cendE:
	.zero		1
	.type		_ZN34_INTERNAL_ffc2a547_4_k_cu_bff8df794cuda3std6ranges3__45__cpo9iter_swapE,@object
	.size		_ZN34_INTERNAL_ffc2a547_4_k_cu_bff8df794cuda3std6ranges3__45__cpo9iter_swapE,(_ZN34_INTERNAL_ffc2a547_4_k_cu_bff8df794cuda3std3__45__cpo5crendE - _ZN34_INTERNAL_ffc2a547_4_k_cu_bff8df794cuda3std6ranges3__45__cpo9iter_swapE)
_ZN34_INTERNAL_ffc2a547_4_k_cu_bff8df794cuda3std6ranges3__45__cpo9iter_swapE:
	.zero		1
	.type		_ZN34_INTERNAL_ffc2a547_4_k_cu_bff8df794cuda3std3__45__cpo5crendE,@object
	.size		_ZN34_INTERNAL_ffc2a547_4_k_cu_bff8df794cuda3std3__45__cpo5crendE,(_ZN34_INTERNAL_ffc2a547_4_k_cu_bff8df794cuda3std6ranges3__45__cpo5cdataE - _ZN34_INTERNAL_ffc2a547_4_k_cu_bff8df794cuda3std3__45__cpo5crendE)
_ZN34_INTERNAL_ffc2a547_4_k_cu_bff8df794cuda3std3__45__cpo5crendE:
	.zero		1
	.type		_ZN34_INTERNAL_ffc2a547_4_k_cu_bff8df794cuda3std6ranges3__45__cpo5cdataE,@object
	.size		_ZN34_INTERNAL_ffc2a547_4_k_cu_bff8df794cuda3std6ranges3__45__cpo5cdataE,(_ZN34_INTERNAL_ffc2a547_4_k_cu_bff8df794cuda3std6ranges3__45__cpo3endE - _ZN34_INTERNAL_ffc2a547_4_k_cu_bff8df794cuda3std6ranges3__45__cpo5cdataE)
_ZN34_INTERNAL_ffc2a547_4_k_cu_bff8df794cuda3std6ranges3__45__cpo5cdataE:
	.zero		1
	.type		_ZN34_INTERNAL_ffc2a547_4_k_cu_bff8df794cuda3std6ranges3__45__cpo3endE,@object
	.size		_ZN34_INTERNAL_ffc2a547_4_k_cu_bff8df794cuda3std6ranges3__45__cpo3endE,(_ZN34_INTERNAL_ffc2a547_4_k_cu_bff8df794cuda3std3__419piecewise_constructE - _ZN34_INTERNAL_ffc2a547_4_k_cu_bff8df794cuda3std6ranges3__45__cpo3endE)
_ZN34_INTERNAL_ffc2a547_4_k_cu_bff8df794cuda3std6ranges3__45__cpo3endE:
	.zero		1
	.type		_ZN34_INTERNAL_ffc2a547_4_k_cu_bff8df794cuda3std3__419piecewise_constructE,@object
	.size		_ZN34_INTERNAL_ffc2a547_4_k_cu_bff8df794cuda3std3__419piecewise_constructE,(_ZN34_INTERNAL_ffc2a547_4_k_cu_bff8df794cuda3std6ranges3__45__cpo5ssizeE - _ZN34_INTERNAL_ffc2a547_4_k_cu_bff8df794cuda3std3__419piecewise_constructE)
_ZN34_INTERNAL_ffc2a547_4_k_cu_bff8df794cuda3std3__419piecewise_constructE:
	.zero		1
	.type		_ZN34_INTERNAL_ffc2a547_4_k_cu_bff8df794cuda3std6ranges3__45__cpo5ssizeE,@object
	.size		_ZN34_INTERNAL_ffc2a547_4_k_cu_bff8df794cuda3std6ranges3__45__cpo5ssizeE,(_ZN34_INTERNAL_ffc2a547_4_k_cu_bff8df794cuda3std3__45__cpo3endE - _ZN34_INTERNAL_ffc2a547_4_k_cu_bff8df794cuda3std6ranges3__45__cpo5ssizeE)
_ZN34_INTERNAL_ffc2a547_4_k_cu_bff8df794cuda3std6ranges3__45__cpo5ssizeE:
	.zero		1
	.type		_ZN34_INTERNAL_ffc2a547_4_k_cu_bff8df794cuda3std3__45__cpo3endE,@object
	.size		_ZN34_INTERNAL_ffc2a547_4_k_cu_bff8df794cuda3std3__45__cpo3endE,(_ZN34_INTERNAL_ffc2a547_4_k_cu_bff8df794cuda3std6ranges3__45__cpo4cendE - _ZN34_INTERNAL_ffc2a547_4_k_cu_bff8df794cuda3std3__45__cpo3endE)
_ZN34_INTERNAL_ffc2a547_4_k_cu_bff8df794cuda3std3__45__cpo3endE:
	.zero		1
	.type		_ZN34_INTERNAL_ffc2a547_4_k_cu_bff8df794cuda3std6ranges3__45__cpo4cendE,@object
	.size		_ZN34_INTERNAL_ffc2a547_4_k_cu_bff8df794cuda3std6ranges3__45__cpo4cendE,(_ZN34_INTERNAL_ffc2a547_4_k_cu_bff8df794cuda3std3__45__cpo4rendE - _ZN34_INTERNAL_ffc2a547_4_k_cu_bff8df794cuda3std6ranges3__45__cpo4cendE)
_ZN34_INTERNAL_ffc2a547_4_k_cu_bff8df794cuda3std6ranges3__45__cpo4cendE:
	.zero		1
	.type		_ZN34_INTERNAL_ffc2a547_4_k_cu_bff8df794cuda3std3__45__cpo4rendE,@object
	.size		_ZN34_INTERNAL_ffc2a547_4_k_cu_bff8df794cuda3std3__45__cpo4rendE,(_ZN34_INTERNAL_ffc2a547_4_k_cu_bff8df794cuda3std6ranges3__45__cpo4prevE - _ZN34_INTERNAL_ffc2a547_4_k_cu_bff8df794cuda3std3__45__cpo4rendE)
_ZN34_INTERNAL_ffc2a547_4_k_cu_bff8df794cuda3std3__45__cpo4rendE:
	.zero		1
	.type		_ZN34_INTERNAL_ffc2a547_4_k_cu_bff8df794cuda3std6ranges3__45__cpo4prevE,@object
	.size		_ZN34_INTERNAL_ffc2a547_4_k_cu_bff8df794cuda3std6ranges3__45__cpo4prevE,(_ZN34_INTERNAL_ffc2a547_4_k_cu_bff8df794cuda3std6ranges3__45__cpo9iter_moveE - _ZN34_INTERNAL_ffc2a547_4_k_cu_bff8df794cuda3std6ranges3__45__cpo4prevE)
_ZN34_INTERNAL_ffc2a547_4_k_cu_bff8df794cuda3std6ranges3__45__cpo4prevE:
	.zero		1
	.type		_ZN34_INTERNAL_ffc2a547_4_k_cu_bff8df794cuda3std6ranges3__45__cpo9iter_moveE,@object
	.size		_ZN34_INTERNAL_ffc2a547_4_k_cu_bff8df794cuda3std6ranges3__45__cpo9iter_moveE,(.L_13 - _ZN34_INTERNAL_ffc2a547_4_k_cu_bff8df794cuda3std6ranges3__45__cpo9iter_moveE)
_ZN34_INTERNAL_ffc2a547_4_k_cu_bff8df794cuda3std6ranges3__45__cpo9iter_moveE:
	.zero		1
.L_13:


//--------------------- .nv.constant0._Z6K_testPKPfPKfm --------------------------
	.section	.nv.constant0._Z6K_testPKPfPKfm,"a",@progbits
	.sectionflags	@""
	.align	4
.nv.constant0._Z6K_testPKPfPKfm:
	.zero		920


//--------------------- SYMBOLS --------------------------

	.type		.nv.reservedSmem.offset0,@object
	.size		.nv.reservedSmem.offset0,0x4
